//
// Generated by NVIDIA NVVM Compiler
//
// Compiler Build ID: CL-36424714
// Cuda compilation tools, release 13.0, V13.0.88
// Based on NVVM 20.0.0
//

.version 9.0
.target sm_100
.address_size 64

	// .globl	_Z16evaluateFunctionPfi

.visible .entry _Z16evaluateFunctionPfi(
	.param .u64 .ptr .align 1 _Z16evaluateFunctionPfi_param_0,
	.param .u32 _Z16evaluateFunctionPfi_param_1
)
{
	.reg .pred 	%p<2>;
	.reg .b32 	%r<6>;
	.reg .b32 	%f<3>;
	.reg .b64 	%rd<5>;

	ld.param.u64 	%rd1, [_Z16evaluateFunctionPfi_param_0];
	ld.param.u32 	%r2, [_Z16evaluateFunctionPfi_param_1];
	mov.u32 	%r3, %ctaid.x;
	mov.u32 	%r4, %ntid.x;
	mov.u32 	%r5, %tid.x;
	mad.lo.s32 	%r1, %r3, %r4, %r5;
	setp.ge.s32 	%p1, %r1, %r2;
	@%p1 bra 	$L__BB0_2;
	cvta.to.global.u64 	%rd2, %rd1;
	mul.wide.s32 	%rd3, %r1, 4;
	add.s64 	%rd4, %rd2, %rd3;
	ld.global.f32 	%f1, [%rd4];
	mul.f32 	%f2, %f1, %f1;
	st.global.f32 	[%rd4], %f2;
$L__BB0_2:
	ret;

}


// ===== COMPILED SASS (sm_100) =====

	.target	sm_100

	.elftype	@"ET_EXEC"


//--------------------- .note.nv.tkinfo           --------------------------
	.section	.note.nv.tkinfo,"",@"SHT_NOTE"
	.sectionflags	@"SHF_NOTE_NV_TKINFO"
	.tkinfo
        /*0018*/ 	.word	0x00000002
        /*0030*/ 	.string	""
        /*0030*/ 	.string	"ptxas"
        /*0030*/ 	.string	"Cuda compilation tools, release 13.0, V13.0.88"
        /*0030*/ 	.string	"Build cuda_13.0.r13.0/compiler.36424714_0"
        /*0030*/ 	.string	"-arch sm_100 -m 64 "



//--------------------- .note.nv.cuinfo           --------------------------
	.section	.note.nv.cuinfo,"",@"SHT_NOTE"
	.sectionflags	@"SHF_NOTE_NV_CUINFO"
        /*0018*/ 	.short	0x0002
        /*001a*/ 	.short	0x0064
        /*001c*/ 	.short	0x0082
	.zero		2


//--------------------- .nv.info                  --------------------------
	.section	.nv.info,"",@"SHT_CUDA_INFO"
	.align	4


	//----- nvinfo : EIATTR_REGCOUNT
	.align		4
        /*0000*/ 	.byte	0x04, 0x2f
        /*0002*/ 	.short	(.L_1 - .L_0)
	.align		4
.L_0:
        /*0004*/ 	.word	index@(_Z16evaluateFunctionPfi)
        /*0008*/ 	.word	0x00000008


	//----- nvinfo : EIATTR_FRAME_SIZE
	.align		4
.L_1:
        /*000c*/ 	.byte	0x04, 0x11
        /*000e*/ 	.short	(.L_3 - .L_2)
	.align		4
.L_2:
        /*0010*/ 	.word	index@(_Z16evaluateFunctionPfi)
        /*0014*/ 	.word	0x00000000


	//----- nvinfo : EIATTR_MIN_STACK_SIZE
	.align		4
.L_3:
        /*0018*/ 	.byte	0x04, 0x12
        /*001a*/ 	.short	(.L_5 - .L_4)
	.align		4
.L_4:
        /*001c*/ 	.word	index@(_Z16evaluateFunctionPfi)
        /*0020*/ 	.word	0x00000000
.L_5:


//--------------------- .nv.compat                --------------------------
	.section	.nv.compat,"",@"SHT_CUDA_COMPAT_INFO"
	.align	4
        /*0000*/ 	.byte	0x02, 0x09, 0x00, 0x00, 0x02, 0x02, 0x01, 0x00, 0x02, 0x05, 0x05, 0x00, 0x03, 0x07, 0x01, 0x01
        /*0010*/ 	.byte	0x02, 0x03, 0x00, 0x00, 0x02, 0x06, 0x01, 0x00, 0x04, 0x0b, 0x08, 0x00, 0x09, 0x00, 0x00, 0x00
        /*0020*/ 	.byte	0x00, 0x00, 0x00, 0x00


//--------------------- .nv.info._Z16evaluateFunctionPfi --------------------------
	.section	.nv.info._Z16evaluateFunctionPfi,"",@"SHT_CUDA_INFO"
	.sectionflags	@""
	.align	4


	//----- nvinfo : EIATTR_CUDA_API_VERSION
	.align		4
        /*0000*/ 	.byte	0x04, 0x37
        /*0002*/ 	.short	(.L_7 - .L_6)
.L_6:
        /*0004*/ 	.word	0x00000082


	//----- nvinfo : EIATTR_KPARAM_INFO
	.align		4
.L_7:
        /*0008*/ 	.byte	0x04, 0x17
        /*000a*/ 	.short	(.L_9 - .L_8)
.L_8:
        /*000c*/ 	.word	0x00000000
        /*0010*/ 	.short	0x0001
        /*0012*/ 	.short	0x0008
        /*0014*/ 	.byte	0x00, 0xf0, 0x11, 0x00


	//----- nvinfo : EIATTR_KPARAM_INFO
	.align		4
.L_9:
        /*0018*/ 	.byte	0x04, 0x17
        /*001a*/ 	.short	(.L_11 - .L_10)
.L_10:
        /*001c*/ 	.word	0x00000000
        /*0020*/ 	.short	0x0000
        /*0022*/ 	.short	0x0000
        /*0024*/ 	.byte	0x00, 0xf5, 0x21, 0x00


	//----- nvinfo : EIATTR_SPARSE_MMA_MASK
	.align		4
.L_11:
        /*0028*/ 	.byte	0x03, 0x50
        /*002a*/ 	.short	0x0000


	//----- nvinfo : EIATTR_MAXREG_COUNT
	.align		4
        /*002c*/ 	.byte	0x03, 0x1b
        /*002e*/ 	.short	0x00ff


	//----- nvinfo : EIATTR_MERCURY_ISA_VERSION
	.align		4
        /*0030*/ 	.byte	0x03, 0x5f
        /*0032*/ 	.short	0x0101


	//----- nvinfo : EIATTR_VRC_CTA_INIT_COUNT
	.align		4
        /*0034*/ 	.byte	0x02, 0x4a
	.zero		1
	.zero		1


	//----- nvinfo : EIATTR_EXIT_INSTR_OFFSETS
	.align		4
        /*0038*/ 	.byte	0x04, 0x1c
        /*003a*/ 	.short	(.L_13 - .L_12)


	//   ....[0]....
.L_12:
        /*003c*/ 	.word	0x00000070


	//   ....[1]....
        /*0040*/ 	.word	0x000000e0


	//----- nvinfo : EIATTR_CBANK_PARAM_SIZE
	.align		4
.L_13:
        /*0044*/ 	.byte	0x03, 0x19
        /*0046*/ 	.short	0x000c


	//----- nvinfo : EIATTR_PARAM_CBANK
	.align		4
        /*0048*/ 	.byte	0x04, 0x0a
        /*004a*/ 	.short	(.L_15 - .L_14)
	.align		4
.L_14:
        /*004c*/ 	.word	index@(.nv.constant0._Z16evaluateFunctionPfi)
        /*0050*/ 	.short	0x0380
        /*0052*/ 	.short	0x000c


	//----- nvinfo : EIATTR_SW_WAR
	.align		4
.L_15:
        /*0054*/ 	.byte	0x04, 0x36
        /*0056*/ 	.short	(.L_17 - .L_16)
.L_16:
        /*0058*/ 	.word	0x00000008
.L_17:


//--------------------- .nv.callgraph             --------------------------
	.section	.nv.callgraph,"",@"SHT_CUDA_CALLGRAPH"
	.align	4
	.sectionentsize	8
	.align		4
        /*0000*/ 	.word	0x00000000
	.align		4
        /*0004*/ 	.word	0xffffffff
	.align		4
        /*0008*/ 	.word	0x00000000
	.align		4
        /*000c*/ 	.word	0xfffffffe
	.align		4
        /*0010*/ 	.word	0x00000000
	.align		4
        /*0014*/ 	.word	0xfffffffd
	.align		4
        /*0018*/ 	.word	0x00000000
	.align		4
        /*001c*/ 	.word	0xfffffffc


//--------------------- .text._Z16evaluateFunctionPfi --------------------------
	.section	.text._Z16evaluateFunctionPfi,"ax",@progbits
	.align	128
        .global         _Z16evaluateFunctionPfi
        .type           _Z16evaluateFunctionPfi,@function
        .size           _Z16evaluateFunctionPfi,(.L_x_1 - _Z16evaluateFunctionPfi)
        .other          _Z16evaluateFunctionPfi,@"STO_CUDA_ENTRY STV_DEFAULT"
_Z16evaluateFunctionPfi:
.text._Z16evaluateFunctionPfi:
[----:B------:R-:W-:Y:S01]  /*0000*/  LDC R1, c[0x0][0x37c] ;  /* 0x0000df00ff017b82 */ /* 0x000fe20000000800 */
[----:B------:R-:W0:Y:S07]  /*0010*/  S2R R0, SR_TID.X ;  /* 0x0000000000007919 */ /* 0x000e2e0000002100 */
[----:B------:R-:W0:Y:S01]  /*0020*/  S2UR UR4, SR_CTAID.X ;  /* 0x00000000000479c3 */ /* 0x000e220000002500 */
[----:B------:R-:W1:Y:S07]  /*0030*/  LDCU UR5, c[0x0][0x388] ;  /* 0x00007100ff0577ac */ /* 0x000e6e0008000800 */
[----:B------:R-:W0:Y:S02]  /*0040*/  LDC R5, c[0x0][0x360] ;  /* 0x0000d800ff057b82 */ /* 0x000e240000000800 */
[----:B0-----:R-:W-:-:S05]  /*0050*/  IMAD R5, R5, UR4, R0 ;  /* 0x0000000405057c24 */ /* 0x001fca000f8e0200 */
[----:B-1----:R-:W-:-:S13]  /*0060*/  ISETP.GE.AND P0, PT, R5, UR5, PT ;  /* 0x0000000505007c0c */ /* 0x002fda000bf06270 */
[----:B------:R-:W-:Y:S05]  /*0070*/  @P0 EXIT ;  /* 0x000000000000094d */ /* 0x000fea0003800000 */
[----:B------:R-:W0:Y:S01]  /*0080*/  LDC.64 R2, c[0x0][0x380] ;  /* 0x0000e000ff027b82 */ /* 0x000e220000000a00 */
[----:B------:R-:W1:Y:S01]  /*0090*/  LDCU.64 UR4, c[0x0][0x358] ;  /* 0x00006b00ff0477ac */ /* 0x000e620008000a00 */
[----:B0-----:R-:W-:-:S05]  /*00a0*/  IMAD.WIDE R2, R5, 0x4, R2 ;  /* 0x0000000405027825 */ /* 0x001fca00078e0202 */
[----:B-1----:R-:W2:Y:S02]  /*00b0*/  LDG.E R0, desc[UR4][R2.64] ;  /* 0x0000000402007981 */ /* 0x002ea4000c1e1900 */
[----:B--2---:R-:W-:-:S05]  /*00c0*/  FMUL R5, R0, R0 ;  /* 0x0000000000057220 */ /* 0x004fca0000400000 */
[----:B------:R-:W-:Y:S01]  /*00d0*/  STG.E desc[UR4][R2.64], R5 ;  /* 0x0000000502007986 */ /* 0x000fe2000c101904 */
[----:B------:R-:W-:Y:S05]  /*00e0*/  EXIT ;  /* 0x000000000000794d */ /* 0x000fea0003800000 */
.L_x_0:
[----:B------:R-:W-:-:S00]  /*00f0*/  BRA `(.L_x_0) ;  /* 0xfffffffc00fc7947 */ /* 0x000fc0000383ffff */
[----:B------:R-:W-:-:S00]  /*0100*/  NOP ;  /* 0x0000000000007918 */ /* 0x000fc00000000000 */
[----:B------:R-:W-:-:S00]  /*0110*/  NOP ;  /* 0x0000000000007918 */ /* 0x000fc00000000000 */
[----:B------:R-:W-:-:S00]  /*0120*/  NOP ;  /* 0x0000000000007918 */ /* 0x000fc00000000000 */
[----:B------:R-:W-:-:S00]  /*0130*/  NOP ;  /* 0x0000000000007918 */ /* 0x000fc00000000000 */
[----:B------:R-:W-:-:S00]  /*0140*/  NOP ;  /* 0x0000000000007918 */ /* 0x000fc00000000000 */
[----:B------:R-:W-:-:S00]  /*0150*/  NOP ;  /* 0x0000000000007918 */ /* 0x000fc00000000000 */
[----:B------:R-:W-:-:S00]  /*0160*/  NOP ;  /* 0x0000000000007918 */ /* 0x000fc00000000000 */
[----:B------:R-:W-:-:S00]  /*0170*/  NOP ;  /* 0x0000000000007918 */ /* 0x000fc00000000000 */
.L_x_1:


//--------------------- .nv.shared.reserved.0     --------------------------
	.section	.nv.shared.reserved.0,"aw",@nobits
	.weak		__nv_reservedSMEM_offset_0_alias
	.size		__nv_reservedSMEM_offset_0_alias, 0, 64
	.other		__nv_reservedSMEM_offset_0_alias,@"STO_CUDA_RESERVED_SHARED STV_DEFAULT"
__nv_reservedSMEM_offset_0_alias:
	.zero		0
	.zero		64


//--------------------- .nv.constant0._Z16evaluateFunctionPfi --------------------------
	.section	.nv.constant0._Z16evaluateFunctionPfi,"a",@progbits
	.sectionflags	@""
	.align	4
.nv.constant0._Z16evaluateFunctionPfi:
	.zero		908


//--------------------- SYMBOLS --------------------------

	.type		.nv.reservedSmem.offset0,@object
	.size		.nv.reservedSmem.offset0,0x4
